//
// Generated by NVIDIA NVVM Compiler
//
// Compiler Build ID: CL-36424714
// Cuda compilation tools, release 13.0, V13.0.88
// Based on NVVM 20.0.0
//

.version 9.0
.target sm_100
.address_size 64

	// .globl	_Z11binary_scanPiPKi
// _ZZ24block_binary_prefix_sumsiE5sdata has been demoted

.visible .entry _Z11binary_scanPiPKi(
	.param .u64 .ptr .align 1 _Z11binary_scanPiPKi_param_0,
	.param .u64 .ptr .align 1 _Z11binary_scanPiPKi_param_1
)
{
	.reg .pred 	%p<6>;
	.reg .b32 	%r<38>;
	.reg .b64 	%rd<9>;
	// demoted variable
	.shared .align 4 .b8 _ZZ24block_binary_prefix_sumsiE5sdata[256];
	ld.param.u64 	%rd1, [_Z11binary_scanPiPKi_param_0];
	ld.param.u64 	%rd2, [_Z11binary_scanPiPKi_param_1];
	cvta.to.global.u64 	%rd3, %rd2;
	mov.u32 	%r1, %tid.x;
	mul.wide.u32 	%rd4, %r1, 4;
	add.s64 	%rd5, %rd3, %rd4;
	ld.global.nc.u32 	%r2, [%rd5];
	setp.gt.s32 	%p1, %r2, 0;
	and.b32  	%r3, %r1, 31;
	mov.b32 	%r6, -1;
	shl.b32 	%r7, %r6, %r3;
	not.b32 	%r8, %r7;
	vote.sync.ballot.b32 	%r9, %p1, %r8;
	popc.b32 	%r4, %r9;
	setp.ne.s32 	%p3, %r3, 31;
	shr.u32 	%r10, %r1, 3;
	and.b32  	%r11, %r10, 124;
	mov.u32 	%r12, _ZZ24block_binary_prefix_sumsiE5sdata;
	add.s32 	%r5, %r12, %r11;
	@%p3 bra 	$L__BB0_2;
	setp.gt.s32 	%p4, %r2, 0;
	selp.u32 	%r13, 1, 0, %p4;
	add.s32 	%r14, %r4, %r13;
	st.shared.u32 	[%r5], %r14;
$L__BB0_2:
	bar.sync 	0;
	setp.gt.u32 	%p5, %r1, 31;
	@%p5 bra 	$L__BB0_4;
	shl.b32 	%r15, %r1, 2;
	add.s32 	%r17, %r12, %r15;
	ld.shared.u32 	%r18, [%r17];
	shl.b32 	%r19, %r1, 1;
	sub.s32 	%r20, %r19, %r3;
	shl.b32 	%r21, %r20, 2;
	add.s32 	%r22, %r12, %r21;
	mov.b32 	%r23, 0;
	st.volatile.shared.u32 	[%r22], %r23;
	st.volatile.shared.u32 	[%r22+128], %r18;
	ld.volatile.shared.u32 	%r24, [%r22+128];
	ld.volatile.shared.u32 	%r25, [%r22+124];
	add.s32 	%r26, %r25, %r24;
	st.volatile.shared.u32 	[%r22+128], %r26;
	ld.volatile.shared.u32 	%r27, [%r22+120];
	add.s32 	%r28, %r27, %r26;
	st.volatile.shared.u32 	[%r22+128], %r28;
	ld.volatile.shared.u32 	%r29, [%r22+112];
	add.s32 	%r30, %r29, %r28;
	st.volatile.shared.u32 	[%r22+128], %r30;
	ld.volatile.shared.u32 	%r31, [%r22+96];
	add.s32 	%r32, %r31, %r30;
	st.volatile.shared.u32 	[%r22+128], %r32;
	ld.volatile.shared.u32 	%r33, [%r22+64];
	add.s32 	%r34, %r33, %r32;
	st.volatile.shared.u32 	[%r22+128], %r34;
	ld.volatile.shared.u32 	%r35, [%r22+124];
	st.shared.u32 	[%r17], %r35;
$L__BB0_4:
	cvta.to.global.u64 	%rd6, %rd1;
	bar.sync 	0;
	ld.shared.u32 	%r36, [%r5];
	add.s32 	%r37, %r36, %r4;
	add.s64 	%rd8, %rd6, %rd4;
	st.global.u32 	[%rd8], %r37;
	ret;

}


// ===== COMPILED SASS (sm_100) =====

	.target	sm_100

	.elftype	@"ET_EXEC"


//--------------------- .note.nv.tkinfo           --------------------------
	.section	.note.nv.tkinfo,"",@"SHT_NOTE"
	.sectionflags	@"SHF_NOTE_NV_TKINFO"
	.tkinfo
        /*0018*/ 	.word	0x00000002
        /*0030*/ 	.string	""
        /*0030*/ 	.string	"ptxas"
        /*0030*/ 	.string	"Cuda compilation tools, release 13.0, V13.0.88"
        /*0030*/ 	.string	"Build cuda_13.0.r13.0/compiler.36424714_0"
        /*0030*/ 	.string	"-arch sm_100 -m 64 "



//--------------------- .note.nv.cuinfo           --------------------------
	.section	.note.nv.cuinfo,"",@"SHT_NOTE"
	.sectionflags	@"SHF_NOTE_NV_CUINFO"
        /*0018*/ 	.short	0x0002
        /*001a*/ 	.short	0x0064
        /*001c*/ 	.short	0x0082
	.zero		2


//--------------------- .nv.info                  --------------------------
	.section	.nv.info,"",@"SHT_CUDA_INFO"
	.align	4


	//----- nvinfo : EIATTR_REGCOUNT
	.align		4
        /*0000*/ 	.byte	0x04, 0x2f
        /*0002*/ 	.short	(.L_1 - .L_0)
	.align		4
.L_0:
        /*0004*/ 	.word	index@(_Z11binary_scanPiPKi)
        /*0008*/ 	.word	0x00000012


	//----- nvinfo : EIATTR_FRAME_SIZE
	.align		4
.L_1:
        /*000c*/ 	.byte	0x04, 0x11
        /*000e*/ 	.short	(.L_3 - .L_2)
	.align		4
.L_2:
        /*0010*/ 	.word	index@(_Z11binary_scanPiPKi)
        /*0014*/ 	.word	0x00000000


	//----- nvinfo : EIATTR_MIN_STACK_SIZE
	.align		4
.L_3:
        /*0018*/ 	.byte	0x04, 0x12
        /*001a*/ 	.short	(.L_5 - .L_4)
	.align		4
.L_4:
        /*001c*/ 	.word	index@(_Z11binary_scanPiPKi)
        /*0020*/ 	.word	0x00000000
.L_5:


//--------------------- .nv.compat                --------------------------
	.section	.nv.compat,"",@"SHT_CUDA_COMPAT_INFO"
	.align	4
        /*0000*/ 	.byte	0x02, 0x09, 0x00, 0x00, 0x02, 0x02, 0x01, 0x00, 0x02, 0x05, 0x05, 0x00, 0x03, 0x07, 0x01, 0x01
        /*0010*/ 	.byte	0x02, 0x03, 0x00, 0x00, 0x02, 0x06, 0x01, 0x00, 0x04, 0x0b, 0x08, 0x00, 0x09, 0x00, 0x00, 0x00
        /*0020*/ 	.byte	0x00, 0x00, 0x00, 0x00


//--------------------- .nv.info._Z11binary_scanPiPKi --------------------------
	.section	.nv.info._Z11binary_scanPiPKi,"",@"SHT_CUDA_INFO"
	.sectionflags	@""
	.align	4


	//----- nvinfo : EIATTR_CUDA_API_VERSION
	.align		4
        /*0000*/ 	.byte	0x04, 0x37
        /*0002*/ 	.short	(.L_7 - .L_6)
.L_6:
        /*0004*/ 	.word	0x00000082


	//----- nvinfo : EIATTR_KPARAM_INFO
	.align		4
.L_7:
        /*0008*/ 	.byte	0x04, 0x17
        /*000a*/ 	.short	(.L_9 - .L_8)
.L_8:
        /*000c*/ 	.word	0x00000000
        /*0010*/ 	.short	0x0001
        /*0012*/ 	.short	0x0008
        /*0014*/ 	.byte	0x00, 0xf5, 0x21, 0x00


	//----- nvinfo : EIATTR_KPARAM_INFO
	.align		4
.L_9:
        /*0018*/ 	.byte	0x04, 0x17
        /*001a*/ 	.short	(.L_11 - .L_10)
.L_10:
        /*001c*/ 	.word	0x00000000
        /*0020*/ 	.short	0x0000
        /*0022*/ 	.short	0x0000
        /*0024*/ 	.byte	0x00, 0xf5, 0x21, 0x00


	//----- nvinfo : EIATTR_SPARSE_MMA_MASK
	.align		4
.L_11:
        /*0028*/ 	.byte	0x03, 0x50
        /*002a*/ 	.short	0x0000


	//----- nvinfo : EIATTR_MAXREG_COUNT
	.align		4
        /*002c*/ 	.byte	0x03, 0x1b
        /*002e*/ 	.short	0x00ff


	//----- nvinfo : EIATTR_NUM_BARRIERS
	.align		4
        /*0030*/ 	.byte	0x02, 0x4c
        /*0032*/ 	.byte	0x01
	.zero		1


	//----- nvinfo : EIATTR_MERCURY_ISA_VERSION
	.align		4
        /*0034*/ 	.byte	0x03, 0x5f
        /*0036*/ 	.short	0x0101


	//----- nvinfo : EIATTR_COOP_GROUP_MASK_REGIDS
	.align		4
        /*0038*/ 	.byte	0x04, 0x29
        /*003a*/ 	.short	(.L_13 - .L_12)


	//   ....[0]....
.L_12:
        /*003c*/ 	.word	0x05000004


	//----- nvinfo : EIATTR_COOP_GROUP_INSTR_OFFSETS
	.align		4
.L_13:
        /*0040*/ 	.byte	0x04, 0x28
        /*0042*/ 	.short	(.L_15 - .L_14)


	//   ....[0]....
.L_14:
        /*0044*/ 	.word	0x000000f0


	//----- nvinfo : EIATTR_VRC_CTA_INIT_COUNT
	.align		4
.L_15:
        /*0048*/ 	.byte	0x02, 0x4a
	.zero		1
	.zero		1


	//----- nvinfo : EIATTR_EXIT_INSTR_OFFSETS
	.align		4
        /*004c*/ 	.byte	0x04, 0x1c
        /*004e*/ 	.short	(.L_17 - .L_16)


	//   ....[0]....
.L_16:
        /*0050*/ 	.word	0x00000410


	//----- nvinfo : EIATTR_CRS_STACK_SIZE
	.align		4
.L_17:
        /*0054*/ 	.byte	0x04, 0x1e
        /*0056*/ 	.short	(.L_19 - .L_18)
.L_18:
        /*0058*/ 	.word	0x00000000


	//----- nvinfo : EIATTR_CBANK_PARAM_SIZE
	.align		4
.L_19:
        /*005c*/ 	.byte	0x03, 0x19
        /*005e*/ 	.short	0x0010


	//----- nvinfo : EIATTR_PARAM_CBANK
	.align		4
        /*0060*/ 	.byte	0x04, 0x0a
        /*0062*/ 	.short	(.L_21 - .L_20)
	.align		4
.L_20:
        /*0064*/ 	.word	index@(.nv.constant0._Z11binary_scanPiPKi)
        /*0068*/ 	.short	0x0380
        /*006a*/ 	.short	0x0010


	//----- nvinfo : EIATTR_SW_WAR
	.align		4
.L_21:
        /*006c*/ 	.byte	0x04, 0x36
        /*006e*/ 	.short	(.L_23 - .L_22)
.L_22:
        /*0070*/ 	.word	0x00000008
.L_23:


//--------------------- .nv.callgraph             --------------------------
	.section	.nv.callgraph,"",@"SHT_CUDA_CALLGRAPH"
	.align	4
	.sectionentsize	8
	.align		4
        /*0000*/ 	.word	0x00000000
	.align		4
        /*0004*/ 	.word	0xffffffff
	.align		4
        /*0008*/ 	.word	0x00000000
	.align		4
        /*000c*/ 	.word	0xfffffffe
	.align		4
        /*0010*/ 	.word	0x00000000
	.align		4
        /*0014*/ 	.word	0xfffffffd
	.align		4
        /*0018*/ 	.word	0x00000000
	.align		4
        /*001c*/ 	.word	0xfffffffc


//--------------------- .text._Z11binary_scanPiPKi --------------------------
	.section	.text._Z11binary_scanPiPKi,"ax",@progbits
	.align	128
        .global         _Z11binary_scanPiPKi
        .type           _Z11binary_scanPiPKi,@function
        .size           _Z11binary_scanPiPKi,(.L_x_3 - _Z11binary_scanPiPKi)
        .other          _Z11binary_scanPiPKi,@"STO_CUDA_ENTRY STV_DEFAULT"
_Z11binary_scanPiPKi:
.text._Z11binary_scanPiPKi:
[----:B------:R-:W-:Y:S01]  /*0000*/  LDC R1, c[0x0][0x37c] ;  /* 0x0000df00ff017b82 */ /* 0x000fe20000000800 */
[----:B------:R-:W0:Y:S07]  /*0010*/  S2R R0, SR_TID.X ;  /* 0x0000000000007919 */ /* 0x000e2e0000002100 */
[----:B------:R-:W1:Y:S08]  /*0020*/  LDC.64 R6, c[0x0][0x358] ;  /* 0x0000d600ff067b82 */ /* 0x000e700000000a00 */
[----:B------:R-:W0:Y:S01]  /*0030*/  LDC.64 R2, c[0x0][0x388] ;  /* 0x0000e200ff027b82 */ /* 0x000e220000000a00 */
[----:B-1----:R-:W-:-:S02]  /*0040*/  R2UR UR4, R6 ;  /* 0x00000000060472ca */ /* 0x002fc400000e0000 */
[----:B------:R-:W-:Y:S01]  /*0050*/  R2UR UR5, R7 ;  /* 0x00000000070572ca */ /* 0x000fe200000e0000 */
[----:B0-----:R-:W-:-:S12]  /*0060*/  IMAD.WIDE.U32 R2, R0, 0x4, R2 ;  /* 0x0000000400027825 */ /* 0x001fd800078e0002 */
[----:B------:R-:W2:Y:S01]  /*0070*/  LDG.E.CONSTANT R3, desc[UR4][R2.64] ;  /* 0x0000000402037981 */ /* 0x000ea2000c1e9900 */
[----:B------:R-:W-:Y:S01]  /*0080*/  IMAD.MOV.U32 R4, RZ, RZ, -0x1 ;  /* 0xffffffffff047424 */ /* 0x000fe200078e00ff */
[----:B------:R-:W-:Y:S01]  /*0090*/  LOP3.LUT R5, R0, 0x1f, RZ, 0xc0, !PT ;  /* 0x0000001f00057812 */ /* 0x000fe200078ec0ff */
[----:B------:R-:W0:Y:S03]  /*00a0*/  S2R R9, SR_CgaCtaId ;  /* 0x0000000000097919 */ /* 0x000e260000008800 */
[----:B------:R-:W-:-:S04]  /*00b0*/  SHF.L.U32 R4, R4, R5, RZ ;  /* 0x0000000504047219 */ /* 0x000fc800000006ff */
[----:B------:R-:W-:Y:S02]  /*00c0*/  LOP3.LUT R4, RZ, R4, RZ, 0x33, !PT ;  /* 0x00000004ff047212 */ /* 0x000fe400078e33ff */
[----:B--2---:R-:W-:Y:S02]  /*00d0*/  ISETP.GT.AND P0, PT, R3, RZ, PT ;  /* 0x000000ff0300720c */ /* 0x004fe40003f04270 */
[----:B------:R-:W-:Y:S11]  /*00e0*/  WARPSYNC.EXCLUSIVE R4 ;  /* 0x0000000004007348 */ /* 0x000ff60003a00000 */
[----:B------:R-:W-:-:S02]  /*00f0*/  VOTE.ANY R2, PT, P0 ;  /* 0x0000000000027806 */ /* 0x000fc400000e0100 */
[----:B------:R-:W-:Y:S02]  /*0100*/  ISETP.NE.AND P0, PT, R5, 0x1f, PT ;  /* 0x0000001f0500780c */ /* 0x000fe40003f05270 */
[----:B------:R-:W-:Y:S02]  /*0110*/  MOV R4, 0x400 ;  /* 0x0000040000047802 */ /* 0x000fe40000000f00 */
[----:B------:R-:W1:Y:S01]  /*0120*/  POPC R2, R2 ;  /* 0x0000000200027309 */ /* 0x000e620000000000 */
[----:B------:R-:W-:Y:S02]  /*0130*/  ISETP.GT.OR P1, PT, R3, RZ, P0 ;  /* 0x000000ff0300720c */ /* 0x000fe40000724670 */
[----:B------:R-:W-:Y:S02]  /*0140*/  SHF.R.U32.HI R3, RZ, 0x3, R0 ;  /* 0x00000003ff037819 */ /* 0x000fe40000011600 */
[----:B0-----:R-:W-:Y:S02]  /*0150*/  LEA R4, R9, R4, 0x18 ;  /* 0x0000000409047211 */ /* 0x001fe400078ec0ff */
[----:B------:R-:W-:-:S05]  /*0160*/  LOP3.LUT R3, R3, 0x7c, RZ, 0xc0, !PT ;  /* 0x0000007c03037812 */ /* 0x000fca00078ec0ff */
[----:B------:R-:W-:Y:S02]  /*0170*/  IMAD.IADD R3, R3, 0x1, R4 ;  /* 0x0000000103037824 */ /* 0x000fe400078e0204 */
[----:B-1----:R-:W-:Y:S02]  /*0180*/  @!P0 VIADD R8, R2, 0x1 ;  /* 0x0000000102088836 */ /* 0x002fe40000000000 */
[----:B------:R-:W-:Y:S01]  /*0190*/  @!P1 IMAD.MOV R8, RZ, RZ, R2 ;  /* 0x000000ffff089224 */ /* 0x000fe200078e0202 */
[----:B------:R-:W-:Y:S01]  /*01a0*/  ISETP.GT.U32.AND P1, PT, R0, 0x1f, PT ;  /* 0x0000001f0000780c */ /* 0x000fe20003f24070 */
[----:B------:R-:W-:Y:S05]  /*01b0*/  WARPSYNC.ALL ;  /* 0x0000000000007948 */ /* 0x000fea0003800000 */
[----:B------:R0:W-:Y:S01]  /*01c0*/  @!P0 STS [R3], R8 ;  /* 0x0000000803008388 */ /* 0x0001e20000000800 */
[----:B------:R-:W-:Y:S01]  /*01d0*/  BSSY.RECONVERGENT B0, `(.L_x_0) ;  /* 0x000001b000007945 */ /* 0x000fe20003800200 */
[----:B------:R-:W-:Y:S06]  /*01e0*/  BAR.SYNC.DEFER_BLOCKING 0x0 ;  /* 0x0000000000007b1d */ /* 0x000fec0000010000 */
[----:B------:R-:W-:Y:S05]  /*01f0*/  @P1 BRA `(.L_x_1) ;  /* 0x0000000000601947 */ /* 0x000fea0003800000 */
[C---:B0-----:R-:W-:Y:S02]  /*0200*/  IMAD R8, R0.reuse, 0x4, R4 ;  /* 0x0000000400087824 */ /* 0x041fe400078e0204 */
[----:B------:R-:W-:-:S03]  /*0210*/  IMAD R5, R0, 0x2, -R5 ;  /* 0x0000000200057824 */ /* 0x000fc600078e0a05 */
[----:B------:R-:W0:Y:S01]  /*0220*/  LDS R9, [R8] ;  /* 0x0000000008097984 */ /* 0x000e220000000800 */
[----:B------:R-:W-:-:S05]  /*0230*/  IMAD R4, R5, 0x4, R4 ;  /* 0x0000000405047824 */ /* 0x000fca00078e0204 */
[----:B------:R-:W-:Y:S04]  /*0240*/  STS [R4], RZ ;  /* 0x000000ff04007388 */ /* 0x000fe80000000800 */
[----:B0-----:R-:W-:Y:S04]  /*0250*/  STS [R4+0x80], R9 ;  /* 0x0000800904007388 */ /* 0x001fe80000000800 */
[----:B------:R-:W-:Y:S04]  /*0260*/  LDS R5, [R4+0x80] ;  /* 0x0000800004057984 */ /* 0x000fe80000000800 */
[----:B------:R-:W0:Y:S02]  /*0270*/  LDS R10, [R4+0x7c] ;  /* 0x00007c00040a7984 */ /* 0x000e240000000800 */
[----:B0-----:R-:W-:-:S05]  /*0280*/  IMAD.IADD R5, R5, 0x1, R10 ;  /* 0x0000000105057824 */ /* 0x001fca00078e020a */
[----:B------:R-:W-:Y:S04]  /*0290*/  STS [R4+0x80], R5 ;  /* 0x0000800504007388 */ /* 0x000fe80000000800 */
        /* <DEDUP_REMOVED lines=12> */
[----:B------:R-:W0:Y:S04]  /*0360*/  LDS R15, [R4+0x7c] ;  /* 0x00007c00040f7984 */ /* 0x000e280000000800 */
[----:B0-----:R1:W-:Y:S02]  /*0370*/  STS [R8], R15 ;  /* 0x0000000f08007388 */ /* 0x0013e40000000800 */
.L_x_1:
[----:B------:R-:W-:Y:S05]  /*0380*/  BSYNC.RECONVERGENT B0 ;  /* 0x0000000000007941 */ /* 0x000fea0003800200 */
.L_x_0:
[----:B------:R-:W-:Y:S01]  /*0390*/  BAR.SYNC.DEFER_BLOCKING 0x0 ;  /* 0x0000000000007b1d */ /* 0x000fe20000010000 */
[----:B------:R-:W-:Y:S02]  /*03a0*/  R2UR UR4, R6 ;  /* 0x00000000060472ca */ /* 0x000fe400000e0000 */
[----:B------:R-:W-:-:S05]  /*03b0*/  R2UR UR5, R7 ;  /* 0x00000000070572ca */ /* 0x000fca00000e0000 */
[----:B------:R-:W2:Y:S01]  /*03c0*/  LDC.64 R4, c[0x0][0x380] ;  /* 0x0000e000ff047b82 */ /* 0x000ea20000000a00 */
[----:B0-----:R-:W0:Y:S01]  /*03d0*/  LDS R3, [R3] ;  /* 0x0000000003037984 */ /* 0x001e220000000800 */
[----:B--2---:R-:W-:-:S04]  /*03e0*/  IMAD.WIDE.U32 R4, R0, 0x4, R4 ;  /* 0x0000000400047825 */ /* 0x004fc800078e0004 */
[----:B0-----:R-:W-:-:S05]  /*03f0*/  IMAD.IADD R7, R2, 0x1, R3 ;  /* 0x0000000102077824 */ /* 0x001fca00078e0203 */
[----:B------:R-:W-:Y:S01]  /*0400*/  STG.E desc[UR4][R4.64], R7 ;  /* 0x0000000704007986 */ /* 0x000fe2000c101904 */
[----:B------:R-:W-:Y:S05]  /*0410*/  EXIT ;  /* 0x000000000000794d */ /* 0x000fea0003800000 */
.L_x_2:
[----:B------:R-:W-:-:S00]  /*0420*/  BRA `(.L_x_2) ;  /* 0xfffffffc00fc7947 */ /* 0x000fc0000383ffff */
[----:B------:R-:W-:-:S00]  /*0430*/  NOP ;  /* 0x0000000000007918 */ /* 0x000fc00000000000 */
        /* <DEDUP_REMOVED lines=12> */
.L_x_3:


//--------------------- .nv.shared._Z11binary_scanPiPKi --------------------------
	.section	.nv.shared._Z11binary_scanPiPKi,"aw",@nobits
	.sectionflags	@""
	.align	4
.nv.shared._Z11binary_scanPiPKi:
	.zero		1280


//--------------------- .nv.shared.reserved.0     --------------------------
	.section	.nv.shared.reserved.0,"aw",@nobits
	.weak		__nv_reservedSMEM_offset_0_alias
	.size		__nv_reservedSMEM_offset_0_alias, 0, 64
	.other		__nv_reservedSMEM_offset_0_alias,@"STO_CUDA_RESERVED_SHARED STV_DEFAULT"
__nv_reservedSMEM_offset_0_alias:
	.zero		0
	.zero		64


//--------------------- .nv.constant0._Z11binary_scanPiPKi --------------------------
	.section	.nv.constant0._Z11binary_scanPiPKi,"a",@progbits
	.sectionflags	@""
	.align	4
.nv.constant0._Z11binary_scanPiPKi:
	.zero		912


//--------------------- SYMBOLS --------------------------

	.type		.nv.reservedSmem.offset0,@object
	.size		.nv.reservedSmem.offset0,0x4
	.type		.nv.reservedSmem.cap,@object
	.size		.nv.reservedSmem.cap,0x4
